	.headerflags	@"EF_CUDA_TEXMODE_UNIFIED EF_CUDA_64BIT_ADDRESS EF_CUDA_ACCELERATORS EF_CUDA_SM90 EF_CUDA_VIRTUAL_SM(EF_CUDA_SM90)"
	.elftype	@"ET_EXEC"


//--------------------- .nv.info                  --------------------------
	.section	.nv.info,"",@"SHT_CUDA_INFO"
	.align	4


	//----- nvinfo : EIATTR_REGCOUNT
	.align		4
        /*0000*/ 	.byte	0x04, 0x2f
        /*0002*/ 	.short	(.L_3 - .L_2)
	.align		4
.L_2:
        /*0004*/ 	.word	index@(triton_poi_fused__native_batch_norm_legit_no_training__prelu_kernel_cat_20)
        /*0008*/ 	.word	0x0000001e


	//----- nvinfo : EIATTR_MIN_STACK_SIZE
	.align		4
.L_3:
        /*000c*/ 	.byte	0x04, 0x12
        /*000e*/ 	.short	(.L_5 - .L_4)
	.align		4
.L_4:
        /*0010*/ 	.word	index@(triton_poi_fused__native_batch_norm_legit_no_training__prelu_kernel_cat_20)
        /*0014*/ 	.word	0x00000000


	//----- nvinfo : EIATTR_FRAME_SIZE
	.align		4
.L_5:
        /*0018*/ 	.byte	0x04, 0x11
        /*001a*/ 	.short	(.L_7 - .L_6)
	.align		4
.L_6:
        /*001c*/ 	.word	index@(triton_poi_fused__native_batch_norm_legit_no_training__prelu_kernel_cat_20)
        /*0020*/ 	.word	0x00000000


	//----- nvinfo : EIATTR_MIN_STACK_SIZE
	.align		4
.L_7:
        /*0024*/ 	.byte	0x04, 0x12
        /*0026*/ 	.short	(.L_9 - .L_8)
	.align		4
.L_8:
        /*0028*/ 	.word	index@(triton_poi_fused__native_batch_norm_legit_no_training__prelu_kernel_cat_20)
        /*002c*/ 	.word	0x00000000
.L_9:


//--------------------- .nv.info.triton_poi_fused__native_batch_norm_legit_no_training__prelu_kernel_cat_20 --------------------------
	.section	.nv.info.triton_poi_fused__native_batch_norm_legit_no_training__prelu_kernel_cat_20,"",@"SHT_CUDA_INFO"
	.sectionflags	@""
	.align	4


	//----- nvinfo : EIATTR_CUDA_API_VERSION
	.align		4
        /*0000*/ 	.byte	0x04, 0x37
        /*0002*/ 	.short	(.L_11 - .L_10)
.L_10:
        /*0004*/ 	.word	0x0000007c


	//----- nvinfo : EIATTR_KPARAM_INFO
	.align		4
.L_11:
        /*0008*/ 	.byte	0x04, 0x17
        /*000a*/ 	.short	(.L_13 - .L_12)
.L_12:
        /*000c*/ 	.word	0x00000000
        /*0010*/ 	.short	0x000b
        /*0012*/ 	.short	0x0058
        /*0014*/ 	.byte	0x00, 0xf0, 0x11, 0x00


	//----- nvinfo : EIATTR_KPARAM_INFO
	.align		4
.L_13:
        /*0018*/ 	.byte	0x04, 0x17
        /*001a*/ 	.short	(.L_15 - .L_14)
.L_14:
        /*001c*/ 	.word	0x00000000
        /*0020*/ 	.short	0x000a
        /*0022*/ 	.short	0x0050
        /*0024*/ 	.byte	0x00, 0xf4, 0x21, 0x00


	//----- nvinfo : EIATTR_KPARAM_INFO
	.align		4
.L_15:
        /*0028*/ 	.byte	0x04, 0x17
        /*002a*/ 	.short	(.L_17 - .L_16)
.L_16:
        /*002c*/ 	.word	0x00000000
        /*0030*/ 	.short	0x0009
        /*0032*/ 	.short	0x0048
        /*0034*/ 	.byte	0x00, 0xf4, 0x21, 0x00


	//----- nvinfo : EIATTR_KPARAM_INFO
	.align		4
.L_17:
        /*0038*/ 	.byte	0x04, 0x17
        /*003a*/ 	.short	(.L_19 - .L_18)
.L_18:
        /*003c*/ 	.word	0x00000000
        /*0040*/ 	.short	0x0008
        /*0042*/ 	.short	0x0040
        /*0044*/ 	.byte	0x00, 0xf4, 0x21, 0x00


	//----- nvinfo : EIATTR_KPARAM_INFO
	.align		4
.L_19:
        /*0048*/ 	.byte	0x04, 0x17
        /*004a*/ 	.short	(.L_21 - .L_20)
.L_20:
        /*004c*/ 	.word	0x00000000
        /*0050*/ 	.short	0x0007
        /*0052*/ 	.short	0x0038
        /*0054*/ 	.byte	0x00, 0xf4, 0x21, 0x00


	//----- nvinfo : EIATTR_KPARAM_INFO
	.align		4
.L_21:
        /*0058*/ 	.byte	0x04, 0x17
        /*005a*/ 	.short	(.L_23 - .L_22)
.L_22:
        /*005c*/ 	.word	0x00000000
        /*0060*/ 	.short	0x0006
        /*0062*/ 	.short	0x0030
        /*0064*/ 	.byte	0x00, 0xf4, 0x21, 0x00


	//----- nvinfo : EIATTR_KPARAM_INFO
	.align		4
.L_23:
        /*0068*/ 	.byte	0x04, 0x17
        /*006a*/ 	.short	(.L_25 - .L_24)
.L_24:
        /*006c*/ 	.word	0x00000000
        /*0070*/ 	.short	0x0005
        /*0072*/ 	.short	0x0028
        /*0074*/ 	.byte	0x00, 0xf4, 0x21, 0x00


	//----- nvinfo : EIATTR_KPARAM_INFO
	.align		4
.L_25:
        /*0078*/ 	.byte	0x04, 0x17
        /*007a*/ 	.short	(.L_27 - .L_26)
.L_26:
        /*007c*/ 	.word	0x00000000
        /*0080*/ 	.short	0x0004
        /*0082*/ 	.short	0x0020
        /*0084*/ 	.byte	0x00, 0xf4, 0x21, 0x00


	//----- nvinfo : EIATTR_KPARAM_INFO
	.align		4
.L_27:
        /*0088*/ 	.byte	0x04, 0x17
        /*008a*/ 	.short	(.L_29 - .L_28)
.L_28:
        /*008c*/ 	.word	0x00000000
        /*0090*/ 	.short	0x0003
        /*0092*/ 	.short	0x0018
        /*0094*/ 	.byte	0x00, 0xf4, 0x21, 0x00


	//----- nvinfo : EIATTR_KPARAM_INFO
	.align		4
.L_29:
        /*0098*/ 	.byte	0x04, 0x17
        /*009a*/ 	.short	(.L_31 - .L_30)
.L_30:
        /*009c*/ 	.word	0x00000000
        /*00a0*/ 	.short	0x0002
        /*00a2*/ 	.short	0x0010
        /*00a4*/ 	.byte	0x00, 0xf4, 0x21, 0x00


	//----- nvinfo : EIATTR_KPARAM_INFO
	.align		4
.L_31:
        /*00a8*/ 	.byte	0x04, 0x17
        /*00aa*/ 	.short	(.L_33 - .L_32)
.L_32:
        /*00ac*/ 	.word	0x00000000
        /*00b0*/ 	.short	0x0001
        /*00b2*/ 	.short	0x0008
        /*00b4*/ 	.byte	0x00, 0xf4, 0x21, 0x00


	//----- nvinfo : EIATTR_KPARAM_INFO
	.align		4
.L_33:
        /*00b8*/ 	.byte	0x04, 0x17
        /*00ba*/ 	.short	(.L_35 - .L_34)
.L_34:
        /*00bc*/ 	.word	0x00000000
        /*00c0*/ 	.short	0x0000
        /*00c2*/ 	.short	0x0000
        /*00c4*/ 	.byte	0x00, 0xf4, 0x21, 0x00


	//----- nvinfo : EIATTR_SPARSE_MMA_MASK
	.align		4
.L_35:
        /*00c8*/ 	.byte	0x03, 0x50
        /*00ca*/ 	.short	0x0000


	//----- nvinfo : EIATTR_MAXREG_COUNT
	.align		4
        /*00cc*/ 	.byte	0x03, 0x1b
        /*00ce*/ 	.short	0x00ff


	//----- nvinfo : EIATTR_EXIT_INSTR_OFFSETS
	.align		4
        /*00d0*/ 	.byte	0x04, 0x1c
        /*00d2*/ 	.short	(.L_37 - .L_36)


	//   ....[0]....
.L_36:
        /*00d4*/ 	.word	0x00000760


	//----- nvinfo : EIATTR_REQNTID
	.align		4
.L_37:
        /*00d8*/ 	.byte	0x04, 0x10
        /*00da*/ 	.short	(.L_39 - .L_38)
.L_38:
        /*00dc*/ 	.word	0x00000080
        /*00e0*/ 	.word	0x00000001
        /*00e4*/ 	.word	0x00000001


	//----- nvinfo : EIATTR_CBANK_PARAM_SIZE
	.align		4
.L_39:
        /*00e8*/ 	.byte	0x03, 0x19
        /*00ea*/ 	.short	0x005c


	//----- nvinfo : EIATTR_PARAM_CBANK
	.align		4
        /*00ec*/ 	.byte	0x04, 0x0a
        /*00ee*/ 	.short	(.L_41 - .L_40)
	.align		4
.L_40:
        /*00f0*/ 	.word	index@(.nv.constant0.triton_poi_fused__native_batch_norm_legit_no_training__prelu_kernel_cat_20)
        /*00f4*/ 	.short	0x0210
        /*00f6*/ 	.short	0x005c


	//----- nvinfo : EIATTR_SW_WAR
	.align		4
.L_41:
        /*00f8*/ 	.byte	0x04, 0x36
        /*00fa*/ 	.short	(.L_43 - .L_42)
.L_42:
        /*00fc*/ 	.word	0x00000008
.L_43:


//--------------------- .nv.callgraph             --------------------------
	.section	.nv.callgraph,"",@"SHT_CUDA_CALLGRAPH"
	.align	4
	.sectionentsize	8
	.align		4
        /*0000*/ 	.word	0x00000000
	.align		4
        /*0004*/ 	.word	0xffffffff
	.align		4
        /*0008*/ 	.word	0x00000000
	.align		4
        /*000c*/ 	.word	0xfffffffe
	.align		4
        /*0010*/ 	.word	0x00000000
	.align		4
        /*0014*/ 	.word	0xfffffffd
	.align		4
        /*0018*/ 	.word	0x00000000
	.align		4
        /*001c*/ 	.word	0xfffffffc


//--------------------- .nv.constant4             --------------------------
	.section	.nv.constant4,"a",@progbits
	.align	8
	.align		8
.nv.constant4:
        /*0000*/ 	.dword	_$_str
	.align		8
        /*0008*/ 	.dword	_$_str_$_2


//--------------------- .text.triton_poi_fused__native_batch_norm_legit_no_training__prelu_kernel_cat_20 --------------------------
	.section	.text.triton_poi_fused__native_batch_norm_legit_no_training__prelu_kernel_cat_20,"ax",@progbits
	.align	128
        .global         triton_poi_fused__native_batch_norm_legit_no_training__prelu_kernel_cat_20
        .type           triton_poi_fused__native_batch_norm_legit_no_training__prelu_kernel_cat_20,@function
        .size           triton_poi_fused__native_batch_norm_legit_no_training__prelu_kernel_cat_20,(.L_x_1 - triton_poi_fused__native_batch_norm_legit_no_training__prelu_kernel_cat_20)
        .other          triton_poi_fused__native_batch_norm_legit_no_training__prelu_kernel_cat_20,@"STO_CUDA_ENTRY STV_DEFAULT"
triton_poi_fused__native_batch_norm_legit_no_training__prelu_kernel_cat_20:
.text.triton_poi_fused__native_batch_norm_legit_no_training__prelu_kernel_cat_20:
[----:B------:R-:W-:Y:S01]  /*0000*/  LDC R1, c[0x0][0x28] ;  /* 0x00000a00ff017b82 */ /* 0x000fe20000000800 */
[----:B------:R-:W1:Y:S07]  /*0010*/  S2R R4, SR_TID.X ;  /* 0x0000000000047919 */ /* 0x000e6e0000002100 */
[----:B------:R-:W2:Y:S01]  /*0020*/  LDC.64 R6, c[0x0][0x240] ;  /* 0x00009000ff067b82 */ /* 0x000ea20000000a00 */
[----:B------:R-:W-:Y:S01]  /*0030*/  ULDC.64 UR4, c[0x0][0x208] ;  /* 0x0000820000047ab9 */ /* 0x000fe20000000a00 */
[----:B------:R-:W-:Y:S01]  /*0040*/  ULDC.64 UR6, c[0x0][0x228] ;  /* 0x00008a0000067ab9 */ /* 0x000fe20000000a00 */
[----:B------:R-:W3:Y:S01]  /*0050*/  S2R R3, SR_CTAID.X ;  /* 0x0000000000037919 */ /* 0x000ee20000002500 */
[----:B------:R-:W-:Y:S01]  /*0060*/  ULDC.64 UR8, c[0x0][0x218] ;  /* 0x0000860000087ab9 */ /* 0x000fe20000000a00 */
[----:B------:R-:W-:Y:S01]  /*0070*/  ULDC.64 UR10, c[0x0][0x230] ;  /* 0x00008c00000a7ab9 */ /* 0x000fe20000000a00 */
[----:B------:R-:W-:Y:S01]  /*0080*/  CS2R R20, SRZ ;  /* 0x0000000000147805 */ /* 0x000fe2000001ff00 */
[----:B------:R-:W-:Y:S01]  /*0090*/  IMAD.MOV.U32 R26, RZ, RZ, RZ ;  /* 0x000000ffff1a7224 */ /* 0x000fe200078e00ff */
[----:B------:R-:W4:Y:S01]  /*00a0*/  LDC.64 R18, c[0x0][0x250] ;  /* 0x00009400ff127b82 */ /* 0x000f220000000a00 */
[----:B-1----:R-:W-:-:S05]  /*00b0*/  LOP3.LUT R4, R4, 0x7f, RZ, 0xc0, !PT ;  /* 0x0000007f04047812 */ /* 0x002fca00078ec0ff */
[----:B---3--:R-:W-:-:S05]  /*00c0*/  IMAD R4, R3, 0x80, R4 ;  /* 0x0000008003047824 */ /* 0x008fca00078e0204 */
[----:B------:R-:W-:-:S04]  /*00d0*/  SHF.R.S32.HI R5, RZ, 0x1f, R4 ;  /* 0x0000001fff057819 */ /* 0x000fc80000011404 */
[CC--:B------:R-:W-:Y:S02]  /*00e0*/  LEA.HI R0, R5.reuse, R4.reuse, RZ, 0x4 ;  /* 0x0000000405007211 */ /* 0x0c0fe400078f20ff */
[----:B------:R-:W-:Y:S02]  /*00f0*/  LEA.HI R5, R5, R4, RZ, 0xb ;  /* 0x0000000405057211 */ /* 0x000fe400078f58ff */
[--C-:B------:R-:W-:Y:S02]  /*0100*/  SHF.R.S32.HI R3, RZ, 0x4, R0.reuse ;  /* 0x00000004ff037819 */ /* 0x100fe40000011400 */
[----:B------:R-:W-:Y:S02]  /*0110*/  SHF.R.S32.HI R2, RZ, 0x1f, R0 ;  /* 0x0000001fff027819 */ /* 0x000fe40000011400 */
[----:B------:R-:W-:Y:S02]  /*0120*/  LOP3.LUT R9, R0, 0xfffffff0, RZ, 0xc0, !PT ;  /* 0xfffffff000097812 */ /* 0x000fe400078ec0ff */
[----:B------:R-:W-:-:S02]  /*0130*/  LEA.HI R2, R2, R3, RZ, 0x7 ;  /* 0x0000000302027211 */ /* 0x000fc400078f38ff */
[----:B------:R-:W-:Y:S01]  /*0140*/  SHF.R.S32.HI R16, RZ, 0xb, R5 ;  /* 0x0000000bff107819 */ /* 0x000fe20000011405 */
[----:B------:R-:W-:Y:S01]  /*0150*/  IMAD.IADD R9, R4, 0x1, -R9 ;  /* 0x0000000104097824 */ /* 0x000fe200078e0a09 */
[----:B------:R-:W-:-:S03]  /*0160*/  LOP3.LUT R2, R2, 0xffffff80, RZ, 0xc0, !PT ;  /* 0xffffff8002027812 */ /* 0x000fc600078ec0ff */
[----:B------:R-:W-:Y:S02]  /*0170*/  IMAD R9, R16, 0x200, R9 ;  /* 0x0000020010097824 */ /* 0x000fe400078e0209 */
[----:B------:R-:W-:-:S03]  /*0180*/  IMAD.IADD R3, R3, 0x1, -R2 ;  /* 0x0000000103037824 */ /* 0x000fc600078e0a02 */
[----:B------:R-:W-:Y:S01]  /*0190*/  SHF.R.S32.HI R11, RZ, 0x1f, R9 ;  /* 0x0000001fff0b7819 */ /* 0x000fe20000011409 */
[C---:B------:R-:W-:Y:S01]  /*01a0*/  IMAD.SHL.U32 R0, R3.reuse, 0x10, RZ ;  /* 0x0000001003007824 */ /* 0x040fe200078e00ff */
[C---:B------:R-:W-:Y:S01]  /*01b0*/  LOP3.LUT R8, R3.reuse, 0xffffffe0, RZ, 0xc0, !PT ;  /* 0xffffffe003087812 */ /* 0x040fe200078ec0ff */
[----:B--2---:R-:W-:-:S03]  /*01c0*/  IMAD.WIDE R12, R3, 0x4, R6 ;  /* 0x00000004030c7825 */ /* 0x004fc600078e0206 */
[----:B------:R-:W-:Y:S02]  /*01d0*/  IADD3 R2, P2, R0, R9, RZ ;  /* 0x0000000900027210 */ /* 0x000fe40007f5e0ff */
[----:B------:R-:W-:Y:S02]  /*01e0*/  ISETP.NE.AND P1, PT, R8, 0x40, PT ;  /* 0x000000400800780c */ /* 0x000fe40003f25270 */
[----:B------:R-:W-:Y:S01]  /*01f0*/  LEA.HI.X.SX32 R11, R0, R11, 0x1, P2 ;  /* 0x0000000b000b7211 */ /* 0x000fe200010f0eff */
[C---:B------:R-:W-:Y:S01]  /*0200*/  IMAD.SHL.U32 R24, R2.reuse, 0x4, RZ ;  /* 0x0000000402187824 */ /* 0x040fe200078e00ff */
[----:B------:R1:W2:Y:S01]  /*0210*/  LDG.E.EL R0, desc[UR4][R12.64] ;  /* 0x000000040c007981 */ /* 0x0002a2000c2e1900 */
[----:B------:R-:W-:Y:S02]  /*0220*/  ISETP.GT.AND P2, PT, R3, 0x5f, PT ;  /* 0x0000005f0300780c */ /* 0x000fe40003f44270 */
[----:B------:R-:W-:Y:S02]  /*0230*/  SHF.L.U64.HI R2, R2, 0x2, R11 ;  /* 0x0000000202027819 */ /* 0x000fe4000001020b */
[----:B------:R-:W-:-:S02]  /*0240*/  IADD3 R14, P3, R24, UR6, RZ ;  /* 0x00000006180e7c10 */ /* 0x000fc4000ff7e0ff */
[----:B------:R-:W-:Y:S02]  /*0250*/  CS2R R6, SRZ ;  /* 0x0000000000067805 */ /* 0x000fe4000001ff00 */
[----:B------:R-:W-:Y:S02]  /*0260*/  ISETP.NE.AND P0, PT, R8, 0x20, PT ;  /* 0x000000200800780c */ /* 0x000fe40003f05270 */
[----:B------:R-:W-:Y:S02]  /*0270*/  CS2R R8, SRZ ;  /* 0x0000000000087805 */ /* 0x000fe4000001ff00 */
[----:B------:R-:W-:Y:S01]  /*0280*/  IADD3.X R15, R2, UR7, RZ, P3, !PT ;  /* 0x00000007020f7c10 */ /* 0x000fe20009ffe4ff */
[----:B------:R-:W-:Y:S01]  /*0290*/  ULDC.64 UR6, c[0x0][0x220] ;  /* 0x0000880000067ab9 */ /* 0x000fe20000000a00 */
[----:B------:R-:W-:Y:S01]  /*02a0*/  IADD3 R10, P4, R24, UR8, RZ ;  /* 0x00000008180a7c10 */ /* 0x000fe2000ff9e0ff */
[----:B-1----:R-:W1:Y:S01]  /*02b0*/  LDC.64 R12, c[0x0][0x218] ;  /* 0x00008600ff0c7b82 */ /* 0x002e620000000a00 */
[----:B------:R-:W-:Y:S01]  /*02c0*/  IADD3 R22, P3, R24, UR6, RZ ;  /* 0x0000000618167c10 */ /* 0x000fe2000ff7e0ff */
[----:B------:R-:W3:Y:S01]  /*02d0*/  @!P1 LDG.E R7, desc[UR4][R14.64+-0x1000] ;  /* 0xfff000040e079981 */ /* 0x000ee2000c1e1900 */
[----:B------:R-:W-:-:S02]  /*02e0*/  IADD3 R24, P5, R24, UR10, RZ ;  /* 0x0000000a18187c10 */ /* 0x000fc4000ffbe0ff */
[----:B------:R-:W-:Y:S01]  /*02f0*/  IADD3.X R23, R2, UR7, RZ, P3, !PT ;  /* 0x0000000702177c10 */ /* 0x000fe20009ffe4ff */
[----:B------:R5:W3:Y:S01]  /*0300*/  @P2 LDG.E R8, desc[UR4][R14.64+-0x1800] ;  /* 0xffe800040e082981 */ /* 0x000ae2000c1e1900 */
[----:B------:R-:W-:Y:S02]  /*0310*/  IADD3.X R11, R2, UR9, RZ, P4, !PT ;  /* 0x00000009020b7c10 */ /* 0x000fe4000a7fe4ff */
[----:B------:R-:W-:Y:S01]  /*0320*/  IADD3.X R25, R2, UR11, RZ, P5, !PT ;  /* 0x0000000b02197c10 */ /* 0x000fe2000affe4ff */
[----:B------:R-:W-:Y:S01]  /*0330*/  IMAD.MOV.U32 R2, RZ, RZ, RZ ;  /* 0x000000ffff027224 */ /* 0x000fe200078e00ff */
[----:B------:R-:W3:Y:S04]  /*0340*/  @!P1 LDG.E R9, desc[UR4][R22.64+-0x1000] ;  /* 0xfff0000416099981 */ /* 0x000ee8000c1e1900 */
[----:B------:R-:W3:Y:S01]  /*0350*/  @P2 LDG.E R21, desc[UR4][R10.64+-0x1800] ;  /* 0xffe800040a152981 */ /* 0x000ee2000c1e1900 */
[----:B-----5:R-:W-:-:S03]  /*0360*/  LOP3.LUT R15, R5, 0xfffff800, RZ, 0xc0, !PT ;  /* 0xfffff800050f7812 */ /* 0x020fc600078ec0ff */
[----:B------:R-:W5:Y:S02]  /*0370*/  @P2 LDG.E R2, desc[UR4][R22.64+-0x1800] ;  /* 0xffe8000416022981 */ /* 0x000f64000c1e1900 */
[----:B------:R-:W-:Y:S02]  /*0380*/  IMAD.IADD R17, R4, 0x1, -R15 ;  /* 0x0000000104117824 */ /* 0x000fe400078e0a0f */
[----:B------:R-:W4:Y:S01]  /*0390*/  LDC.64 R14, c[0x0][0x238] ;  /* 0x00008e00ff0e7b82 */ /* 0x000f220000000a00 */
[----:B------:R-:W-:Y:S01]  /*03a0*/  ISETP.GE.AND P4, PT, R3, 0x20, PT ;  /* 0x000000200300780c */ /* 0x000fe20003f86270 */
[----:B------:R-:W-:Y:S01]  /*03b0*/  IMAD R27, R16, 0x200, R17 ;  /* 0x00000200101b7824 */ /* 0x000fe200078e0211 */
[----:B------:R-:W5:Y:S01]  /*03c0*/  @!P1 LDG.E R20, desc[UR4][R10.64+-0x1000] ;  /* 0xfff000040a149981 */ /* 0x000f62000c1e1900 */
[----:B------:R-:W-:-:S03]  /*03d0*/  IMAD.MOV.U32 R5, RZ, RZ, RZ ;  /* 0x000000ffff057224 */ /* 0x000fc600078e00ff */
[----:B------:R1:W5:Y:S01]  /*03e0*/  @P2 LDG.E R6, desc[UR4][R24.64+-0x1800] ;  /* 0xffe8000418062981 */ /* 0x000362000c1e1900 */
[----:B------:R-:W4:Y:S01]  /*03f0*/  LDC.64 R16, c[0x0][0x248] ;  /* 0x00009200ff107b82 */ /* 0x000f220000000a00 */
[----:B-1----:R-:W-:Y:S02]  /*0400*/  IMAD.WIDE R12, R27, 0x4, R12 ;  /* 0x000000041b0c7825 */ /* 0x002fe400078e020c */
[----:B------:R-:W5:Y:S02]  /*0410*/  @!P0 LDG.E R5, desc[UR4][R22.64+-0x800] ;  /* 0xfff8000416058981 */ /* 0x000f64000c1e1900 */
[----:B------:R-:W-:Y:S02]  /*0420*/  IMAD.MOV.U32 R27, RZ, RZ, RZ ;  /* 0x000000ffff1b7224 */ /* 0x000fe400078e00ff */
[----:B------:R5:W5:Y:S01]  /*0430*/  @!P0 LDG.E R26, desc[UR4][R10.64+-0x800] ;  /* 0xfff800040a1a8981 */ /* 0x000b62000c1e1900 */
[----:B------:R-:W1:Y:S03]  /*0440*/  LDC.64 R24, c[0x0][0x258] ;  /* 0x00009600ff187b82 */ /* 0x000e660000000a00 */
[----:B------:R-:W5:Y:S01]  /*0450*/  @!P4 LDG.E R27, desc[UR4][R12.64] ;  /* 0x000000040c1bc981 */ /* 0x000f62000c1e1900 */
[----:B0---4-:R-:W-:-:S04]  /*0460*/  IMAD.WIDE R14, R3, 0x4, R14 ;  /* 0x00000004030e7825 */ /* 0x011fc800078e020e */
[C---:B------:R-:W-:Y:S02]  /*0470*/  IMAD.WIDE R18, R3.reuse, 0x4, R18 ;  /* 0x0000000403127825 */ /* 0x040fe400078e0212 */
[----:B------:R-:W4:Y:S02]  /*0480*/  LDG.E.EL R14, desc[UR4][R14.64] ;  /* 0x000000040e0e7981 */ /* 0x000f24000c2e1900 */
[C---:B------:R-:W-:Y:S02]  /*0490*/  IMAD.WIDE R16, R3.reuse, 0x4, R16 ;  /* 0x0000000403107825 */ /* 0x040fe400078e0210 */
[----:B------:R-:W4:Y:S04]  /*04a0*/  LDG.E.EL R19, desc[UR4][R18.64] ;  /* 0x0000000412137981 */ /* 0x000f28000c2e1900 */
[----:B------:R-:W4:Y:S01]  /*04b0*/  LDG.E.EL R16, desc[UR4][R16.64] ;  /* 0x0000000410107981 */ /* 0x000f22000c2e1900 */
[----:B-1----:R-:W-:-:S06]  /*04c0*/  IMAD.WIDE R24, R3, 0x4, R24 ;  /* 0x0000000403187825 */ /* 0x002fcc00078e0218 */
[----:B------:R-:W4:Y:S01]  /*04d0*/  LDG.E.EL R24, desc[UR4][R24.64] ;  /* 0x0000000418187981 */ /* 0x000f22000c2e1900 */
[----:B--2---:R-:W-:-:S06]  /*04e0*/  FADD R0, R0, 9.9999997473787516356e-06 ;  /* 0x3727c5ac00007421 */ /* 0x004fcc0000000000 */
[----:B------:R-:W0:Y:S02]  /*04f0*/  MUFU.SQRT R0, R0 ;  /* 0x0000000000007308 */ /* 0x000e240000002000 */
[C---:B0-----:R-:W-:Y:S02]  /*0500*/  FSETP.GT.AND P3, PT, R0.reuse, 8.50705917302346158658e+37, PT ;  /* 0x7e8000000000780b */ /* 0x041fe40003f64000 */
[----:B------:R-:W-:Y:S02]  /*0510*/  FSETP.GEU.AND P5, PT, R0, 1.175494350822287508e-38, PT ;  /* 0x008000000000780b */ /* 0x000fe40003fae000 */
[----:B---3--:R-:W-:Y:S02]  /*0520*/  SEL R21, R21, RZ, P2 ;  /* 0x000000ff15157207 */ /* 0x008fe40001000000 */
[----:B-----5:R-:W-:Y:S02]  /*0530*/  SEL R10, R2, RZ, P2 ;  /* 0x000000ff020a7207 */ /* 0x020fe40001000000 */
[----:B------:R-:W-:-:S05]  /*0540*/  SEL R8, R8, RZ, P2 ;  /* 0x000000ff08087207 */ /* 0x000fca0001000000 */
[----:B------:R-:W-:Y:S01]  /*0550*/  @P3 FMUL R0, R0, 0.25 ;  /* 0x3e80000000003820 */ /* 0x000fe20000400000 */
[----:B------:R-:W-:Y:S01]  /*0560*/  FADD R21, R10, R21 ;  /* 0x000000150a157221 */ /* 0x000fe20000000000 */
[----:B------:R-:W-:Y:S02]  /*0570*/  SEL R2, R9, RZ, !P1 ;  /* 0x000000ff09027207 */ /* 0x000fe40004800000 */
[----:B------:R-:W-:Y:S01]  /*0580*/  @!P5 FMUL R0, R0, 16777216 ;  /* 0x4b8000000000d820 */ /* 0x000fe20000400000 */
[----:B------:R-:W-:Y:S01]  /*0590*/  SEL R3, R20, RZ, !P1 ;  /* 0x000000ff14037207 */ /* 0x000fe20004800000 */
[----:B------:R-:W-:Y:S01]  /*05a0*/  FADD R21, R8, R21 ;  /* 0x0000001508157221 */ /* 0x000fe20000000000 */
[----:B------:R-:W-:Y:S02]  /*05b0*/  SEL R6, R6, RZ, P2 ;  /* 0x000000ff06067207 */ /* 0x000fe40001000000 */
[----:B------:R-:W-:Y:S01]  /*05c0*/  SEL R7, R7, RZ, !P1 ;  /* 0x000000ff07077207 */ /* 0x000fe20004800000 */
[----:B------:R-:W-:Y:S01]  /*05d0*/  FADD R2, R2, R3 ;  /* 0x0000000302027221 */ /* 0x000fe20000000000 */
[----:B------:R-:W-:-:S02]  /*05e0*/  IMAD.MOV.U32 R3, RZ, RZ, 0x3e800000 ;  /* 0x3e800000ff037424 */ /* 0x000fc400078e00ff */
[----:B------:R-:W-:Y:S01]  /*05f0*/  FADD R21, R6, R21 ;  /* 0x0000001506157221 */ /* 0x000fe20000000000 */
[----:B------:R-:W0:Y:S01]  /*0600*/  MUFU.RCP R0, R0 ;  /* 0x0000000000007308 */ /* 0x000e220000001000 */
[----:B------:R-:W-:Y:S02]  /*0610*/  SEL R5, R5, RZ, !P0 ;  /* 0x000000ff05057207 */ /* 0x000fe40004000000 */
[----:B------:R-:W-:Y:S01]  /*0620*/  SEL R26, R26, RZ, !P0 ;  /* 0x000000ff1a1a7207 */ /* 0x000fe20004000000 */
[----:B------:R-:W-:Y:S01]  /*0630*/  FADD R2, R7, R2 ;  /* 0x0000000207027221 */ /* 0x000fe20000000000 */
[----:B------:R-:W-:Y:S01]  /*0640*/  @P1 FSEL R2, R21, RZ, P2 ;  /* 0x000000ff15021208 */ /* 0x000fe20001000000 */
[----:B------:R-:W1:Y:S01]  /*0650*/  LDC.64 R6, c[0x0][0x210] ;  /* 0x00008400ff067b82 */ /* 0x000e620000000a00 */
[----:B------:R-:W-:Y:S01]  /*0660*/  FSEL R3, R3, 1, P3 ;  /* 0x3f80000003037808 */ /* 0x000fe20001800000 */
[----:B------:R-:W-:Y:S01]  /*0670*/  @!P0 FADD R2, R5, R26 ;  /* 0x0000001a05028221 */ /* 0x000fe20000000000 */
[----:B------:R-:W-:-:S03]  /*0680*/  SEL R9, R27, RZ, !P4 ;  /* 0x000000ff1b097207 */ /* 0x000fc60006000000 */
[----:B------:R-:W-:Y:S01]  /*0690*/  @!P5 FMUL R3, R3, 16777216 ;  /* 0x4b8000000303d820 */ /* 0x000fe20000400000 */
[----:B------:R-:W-:-:S03]  /*06a0*/  FSEL R9, R9, R2, !P4 ;  /* 0x0000000209097208 */ /* 0x000fc60006000000 */
[----:B0-----:R-:W-:Y:S02]  /*06b0*/  FMUL R5, R0, R3 ;  /* 0x0000000300057220 */ /* 0x001fe40000400000 */
[----:B----4-:R-:W-:Y:S01]  /*06c0*/  FADD R14, -R14, R9 ;  /* 0x000000090e0e7221 */ /* 0x010fe20000000100 */
[----:B------:R-:W0:Y:S03]  /*06d0*/  LDC.64 R2, c[0x0][0x260] ;  /* 0x00009800ff027b82 */ /* 0x000e260000000a00 */
[----:B------:R-:W-:-:S04]  /*06e0*/  FMUL R5, R14, R5 ;  /* 0x000000050e057220 */ /* 0x000fc80000400000 */
[----:B------:R-:W-:-:S05]  /*06f0*/  FFMA R19, R16, R5, R19 ;  /* 0x0000000510137223 */ /* 0x000fca0000000013 */
[----:B------:R-:W-:Y:S01]  /*0700*/  FSETP.GT.AND P0, PT, R19, RZ, PT ;  /* 0x000000ff1300720b */ /* 0x000fe20003f04000 */
[----:B0-----:R-:W-:-:S12]  /*0710*/  IMAD.WIDE R2, R4, 0x4, R2 ;  /* 0x0000000404027825 */ /* 0x001fd800078e0202 */
[----:B------:R-:W-:Y:S01]  /*0720*/  @!P0 FMUL R19, R24, R19 ;  /* 0x0000001318138220 */ /* 0x000fe20000400000 */
[----:B-1----:R-:W-:Y:S01]  /*0730*/  IMAD.WIDE R4, R4, 0x4, R6 ;  /* 0x0000000404047825 */ /* 0x002fe200078e0206 */
[----:B------:R-:W-:Y:S04]  /*0740*/  STG.E desc[UR4][R2.64], R9 ;  /* 0x0000000902007986 */ /* 0x000fe8000c101904 */
[----:B------:R-:W-:Y:S01]  /*0750*/  STG.E desc[UR4][R4.64], R19 ;  /* 0x0000001304007986 */ /* 0x000fe2000c101904 */
[----:B------:R-:W-:Y:S05]  /*0760*/  EXIT ;  /* 0x000000000000794d */ /* 0x000fea0003800000 */
.L_x_0:
[----:B------:R-:W-:-:S00]  /*0770*/  BRA `(.L_x_0) ;  /* 0xfffffffc00fc7947 */ /* 0x000fc0000383ffff */
[----:B------:R-:W-:-:S00]  /*0780*/  NOP ;  /* 0x0000000000007918 */ /* 0x000fc00000000000 */
[----:B------:R-:W-:-:S00]  /*0790*/  NOP ;  /* 0x0000000000007918 */ /* 0x000fc00000000000 */
[----:B------:R-:W-:-:S00]  /*07a0*/  NOP ;  /* 0x0000000000007918 */ /* 0x000fc00000000000 */
[----:B------:R-:W-:-:S00]  /*07b0*/  NOP ;  /* 0x0000000000007918 */ /* 0x000fc00000000000 */
[----:B------:R-:W-:-:S00]  /*07c0*/  NOP ;  /* 0x0000000000007918 */ /* 0x000fc00000000000 */
[----:B------:R-:W-:-:S00]  /*07d0*/  NOP ;  /* 0x0000000000007918 */ /* 0x000fc00000000000 */
[----:B------:R-:W-:-:S00]  /*07e0*/  NOP ;  /* 0x0000000000007918 */ /* 0x000fc00000000000 */
[----:B------:R-:W-:-:S00]  /*07f0*/  NOP ;  /* 0x0000000000007918 */ /* 0x000fc00000000000 */
.L_x_1:


//--------------------- .nv.global.init           --------------------------
	.section	.nv.global.init,"aw",@progbits
.nv.global.init:
	.type		_$_str,@object
	.size		_$_str,(_$_str_$_2 - _$_str)
_$_str:
        /*0000*/ 	.byte	0x5f, 0x5f, 0x43, 0x55, 0x44, 0x41, 0x5f, 0x46, 0x54, 0x5a, 0x00
	.type		_$_str_$_2,@object
	.size		_$_str_$_2,(.L_1 - _$_str_$_2)
_$_str_$_2:
        /*000b*/ 	.byte	0x5f, 0x5f, 0x43, 0x55, 0x44, 0x41, 0x5f, 0x50, 0x52, 0x45, 0x43, 0x5f, 0x53, 0x51, 0x52, 0x54
        /*001b*/ 	.byte	0x00
.L_1:


//--------------------- .nv.constant0.triton_poi_fused__native_batch_norm_legit_no_training__prelu_kernel_cat_20 --------------------------
	.section	.nv.constant0.triton_poi_fused__native_batch_norm_legit_no_training__prelu_kernel_cat_20,"a",@progbits
	.sectionflags	@""
	.align	4
.nv.constant0.triton_poi_fused__native_batch_norm_legit_no_training__prelu_kernel_cat_20:
	.zero		620
